	.headerflags	@"EF_CUDA_TEXMODE_UNIFIED EF_CUDA_64BIT_ADDRESS EF_CUDA_ACCELERATORS EF_CUDA_SM90 EF_CUDA_VIRTUAL_SM(EF_CUDA_SM90)"
	.elftype	@"ET_EXEC"


//--------------------- .nv.info                  --------------------------
	.section	.nv.info,"",@"SHT_CUDA_INFO"
	.align	4


	//----- nvinfo : EIATTR_REGCOUNT
	.align		4
        /*0000*/ 	.byte	0x04, 0x2f
        /*0002*/ 	.short	(.L_3 - .L_2)
	.align		4
.L_2:
        /*0004*/ 	.word	index@(triton_per_fused__native_batch_norm_legit_no_training_leaky_relu_max_4)
        /*0008*/ 	.word	0x00000016


	//----- nvinfo : EIATTR_MIN_STACK_SIZE
	.align		4
.L_3:
        /*000c*/ 	.byte	0x04, 0x12
        /*000e*/ 	.short	(.L_5 - .L_4)
	.align		4
.L_4:
        /*0010*/ 	.word	index@(triton_per_fused__native_batch_norm_legit_no_training_leaky_relu_max_4)
        /*0014*/ 	.word	0x00000000


	//----- nvinfo : EIATTR_FRAME_SIZE
	.align		4
.L_5:
        /*0018*/ 	.byte	0x04, 0x11
        /*001a*/ 	.short	(.L_7 - .L_6)
	.align		4
.L_6:
        /*001c*/ 	.word	index@(triton_per_fused__native_batch_norm_legit_no_training_leaky_relu_max_4)
        /*0020*/ 	.word	0x00000000


	//----- nvinfo : EIATTR_MIN_STACK_SIZE
	.align		4
.L_7:
        /*0024*/ 	.byte	0x04, 0x12
        /*0026*/ 	.short	(.L_9 - .L_8)
	.align		4
.L_8:
        /*0028*/ 	.word	index@(triton_per_fused__native_batch_norm_legit_no_training_leaky_relu_max_4)
        /*002c*/ 	.word	0x00000000
.L_9:


//--------------------- .nv.info.triton_per_fused__native_batch_norm_legit_no_training_leaky_relu_max_4 --------------------------
	.section	.nv.info.triton_per_fused__native_batch_norm_legit_no_training_leaky_relu_max_4,"",@"SHT_CUDA_INFO"
	.sectionflags	@""
	.align	4


	//----- nvinfo : EIATTR_CUDA_API_VERSION
	.align		4
        /*0000*/ 	.byte	0x04, 0x37
        /*0002*/ 	.short	(.L_11 - .L_10)
.L_10:
        /*0004*/ 	.word	0x0000007c


	//----- nvinfo : EIATTR_KPARAM_INFO
	.align		4
.L_11:
        /*0008*/ 	.byte	0x04, 0x17
        /*000a*/ 	.short	(.L_13 - .L_12)
.L_12:
        /*000c*/ 	.word	0x00000000
        /*0010*/ 	.short	0x0008
        /*0012*/ 	.short	0x003c
        /*0014*/ 	.byte	0x00, 0xf0, 0x11, 0x00


	//----- nvinfo : EIATTR_KPARAM_INFO
	.align		4
.L_13:
        /*0018*/ 	.byte	0x04, 0x17
        /*001a*/ 	.short	(.L_15 - .L_14)
.L_14:
        /*001c*/ 	.word	0x00000000
        /*0020*/ 	.short	0x0007
        /*0022*/ 	.short	0x0038
        /*0024*/ 	.byte	0x00, 0xf0, 0x11, 0x00


	//----- nvinfo : EIATTR_KPARAM_INFO
	.align		4
.L_15:
        /*0028*/ 	.byte	0x04, 0x17
        /*002a*/ 	.short	(.L_17 - .L_16)
.L_16:
        /*002c*/ 	.word	0x00000000
        /*0030*/ 	.short	0x0006
        /*0032*/ 	.short	0x0030
        /*0034*/ 	.byte	0x00, 0xf4, 0x21, 0x00


	//----- nvinfo : EIATTR_KPARAM_INFO
	.align		4
.L_17:
        /*0038*/ 	.byte	0x04, 0x17
        /*003a*/ 	.short	(.L_19 - .L_18)
.L_18:
        /*003c*/ 	.word	0x00000000
        /*0040*/ 	.short	0x0005
        /*0042*/ 	.short	0x0028
        /*0044*/ 	.byte	0x00, 0xf4, 0x21, 0x00


	//----- nvinfo : EIATTR_KPARAM_INFO
	.align		4
.L_19:
        /*0048*/ 	.byte	0x04, 0x17
        /*004a*/ 	.short	(.L_21 - .L_20)
.L_20:
        /*004c*/ 	.word	0x00000000
        /*0050*/ 	.short	0x0004
        /*0052*/ 	.short	0x0020
        /*0054*/ 	.byte	0x00, 0xf4, 0x21, 0x00


	//----- nvinfo : EIATTR_KPARAM_INFO
	.align		4
.L_21:
        /*0058*/ 	.byte	0x04, 0x17
        /*005a*/ 	.short	(.L_23 - .L_22)
.L_22:
        /*005c*/ 	.word	0x00000000
        /*0060*/ 	.short	0x0003
        /*0062*/ 	.short	0x0018
        /*0064*/ 	.byte	0x00, 0xf4, 0x21, 0x00


	//----- nvinfo : EIATTR_KPARAM_INFO
	.align		4
.L_23:
        /*0068*/ 	.byte	0x04, 0x17
        /*006a*/ 	.short	(.L_25 - .L_24)
.L_24:
        /*006c*/ 	.word	0x00000000
        /*0070*/ 	.short	0x0002
        /*0072*/ 	.short	0x0010
        /*0074*/ 	.byte	0x00, 0xf4, 0x21, 0x00


	//----- nvinfo : EIATTR_KPARAM_INFO
	.align		4
.L_25:
        /*0078*/ 	.byte	0x04, 0x17
        /*007a*/ 	.short	(.L_27 - .L_26)
.L_26:
        /*007c*/ 	.word	0x00000000
        /*0080*/ 	.short	0x0001
        /*0082*/ 	.short	0x0008
        /*0084*/ 	.byte	0x00, 0xf4, 0x21, 0x00


	//----- nvinfo : EIATTR_KPARAM_INFO
	.align		4
.L_27:
        /*0088*/ 	.byte	0x04, 0x17
        /*008a*/ 	.short	(.L_29 - .L_28)
.L_28:
        /*008c*/ 	.word	0x00000000
        /*0090*/ 	.short	0x0000
        /*0092*/ 	.short	0x0000
        /*0094*/ 	.byte	0x00, 0xf4, 0x21, 0x00


	//----- nvinfo : EIATTR_SPARSE_MMA_MASK
	.align		4
.L_29:
        /*0098*/ 	.byte	0x03, 0x50
        /*009a*/ 	.short	0x0000


	//----- nvinfo : EIATTR_MAXREG_COUNT
	.align		4
        /*009c*/ 	.byte	0x03, 0x1b
        /*009e*/ 	.short	0x00ff


	//----- nvinfo : EIATTR_COOP_GROUP_MASK_REGIDS
	.align		4
        /*00a0*/ 	.byte	0x04, 0x29
        /*00a2*/ 	.short	(.L_31 - .L_30)


	//   ....[0]....
.L_30:
        /*00a4*/ 	.word	0xffffffff


	//   ....[1]....
        /*00a8*/ 	.word	0xffffffff


	//   ....[2]....
        /*00ac*/ 	.word	0xffffffff


	//   ....[3]....
        /*00b0*/ 	.word	0xffffffff


	//   ....[4]....
        /*00b4*/ 	.word	0xffffffff


	//   ....[5]....
        /*00b8*/ 	.word	0xffffffff


	//   ....[6]....
        /*00bc*/ 	.word	0xffffffff


	//   ....[7]....
        /*00c0*/ 	.word	0xffffffff


	//   ....[8]....
        /*00c4*/ 	.word	0xffffffff


	//   ....[9]....
        /*00c8*/ 	.word	0xffffffff


	//   ....[10]....
        /*00cc*/ 	.word	0xffffffff


	//   ....[11]....
        /*00d0*/ 	.word	0xffffffff


	//   ....[12]....
        /*00d4*/ 	.word	0xffffffff


	//   ....[13]....
        /*00d8*/ 	.word	0xffffffff


	//   ....[14]....
        /*00dc*/ 	.word	0xffffffff


	//   ....[15]....
        /*00e0*/ 	.word	0xffffffff


	//   ....[16]....
        /*00e4*/ 	.word	0xffffffff


	//   ....[17]....
        /*00e8*/ 	.word	0xffffffff


	//----- nvinfo : EIATTR_COOP_GROUP_INSTR_OFFSETS
	.align		4
.L_31:
        /*00ec*/ 	.byte	0x04, 0x28
        /*00ee*/ 	.short	(.L_33 - .L_32)


	//   ....[0]....
.L_32:
        /*00f0*/ 	.word	0x000002a0


	//   ....[1]....
        /*00f4*/ 	.word	0x000002f0


	//   ....[2]....
        /*00f8*/ 	.word	0x00000300


	//   ....[3]....
        /*00fc*/ 	.word	0x00000320


	//   ....[4]....
        /*0100*/ 	.word	0x00000350


	//   ....[5]....
        /*0104*/ 	.word	0x000003e0


	//   ....[6]....
        /*0108*/ 	.word	0x00000410


	//   ....[7]....
        /*010c*/ 	.word	0x00000430


	//   ....[8]....
        /*0110*/ 	.word	0x000004e0


	//   ....[9]....
        /*0114*/ 	.word	0x00000510


	//   ....[10]....
        /*0118*/ 	.word	0x00000520


	//   ....[11]....
        /*011c*/ 	.word	0x00000680


	//   ....[12]....
        /*0120*/ 	.word	0x00000690


	//   ....[13]....
        /*0124*/ 	.word	0x00000730


	//   ....[14]....
        /*0128*/ 	.word	0x00000760


	//   ....[15]....
        /*012c*/ 	.word	0x00000790


	//   ....[16]....
        /*0130*/ 	.word	0x00000910


	//   ....[17]....
        /*0134*/ 	.word	0x00000920


	//----- nvinfo : EIATTR_EXIT_INSTR_OFFSETS
	.align		4
.L_33:
        /*0138*/ 	.byte	0x04, 0x1c
        /*013a*/ 	.short	(.L_35 - .L_34)


	//   ....[0]....
.L_34:
        /*013c*/ 	.word	0x00000a60


	//   ....[1]....
        /*0140*/ 	.word	0x00000a80


	//----- nvinfo : EIATTR_REQNTID
	.align		4
.L_35:
        /*0144*/ 	.byte	0x04, 0x10
        /*0146*/ 	.short	(.L_37 - .L_36)
.L_36:
        /*0148*/ 	.word	0x00000040
        /*014c*/ 	.word	0x00000001
        /*0150*/ 	.word	0x00000001


	//----- nvinfo : EIATTR_CBANK_PARAM_SIZE
	.align		4
.L_37:
        /*0154*/ 	.byte	0x03, 0x19
        /*0156*/ 	.short	0x0040


	//----- nvinfo : EIATTR_PARAM_CBANK
	.align		4
        /*0158*/ 	.byte	0x04, 0x0a
        /*015a*/ 	.short	(.L_39 - .L_38)
	.align		4
.L_38:
        /*015c*/ 	.word	index@(.nv.constant0.triton_per_fused__native_batch_norm_legit_no_training_leaky_relu_max_4)
        /*0160*/ 	.short	0x0210
        /*0162*/ 	.short	0x0040


	//----- nvinfo : EIATTR_SW_WAR
	.align		4
.L_39:
        /*0164*/ 	.byte	0x04, 0x36
        /*0166*/ 	.short	(.L_41 - .L_40)
.L_40:
        /*0168*/ 	.word	0x00000008
.L_41:


//--------------------- .nv.callgraph             --------------------------
	.section	.nv.callgraph,"",@"SHT_CUDA_CALLGRAPH"
	.align	4
	.sectionentsize	8
	.align		4
        /*0000*/ 	.word	0x00000000
	.align		4
        /*0004*/ 	.word	0xffffffff
	.align		4
        /*0008*/ 	.word	0x00000000
	.align		4
        /*000c*/ 	.word	0xfffffffe
	.align		4
        /*0010*/ 	.word	0x00000000
	.align		4
        /*0014*/ 	.word	0xfffffffd
	.align		4
        /*0018*/ 	.word	0x00000000
	.align		4
        /*001c*/ 	.word	0xfffffffc


//--------------------- .nv.constant4             --------------------------
	.section	.nv.constant4,"a",@progbits
	.align	8
	.align		8
.nv.constant4:
        /*0000*/ 	.dword	_$_str
	.align		8
        /*0008*/ 	.dword	_$_str_$_2


//--------------------- .text.triton_per_fused__native_batch_norm_legit_no_training_leaky_relu_max_4 --------------------------
	.section	.text.triton_per_fused__native_batch_norm_legit_no_training_leaky_relu_max_4,"ax",@progbits
	.sectionflags	@"SHF_BARRIERS=1"
	.align	128
        .global         triton_per_fused__native_batch_norm_legit_no_training_leaky_relu_max_4
        .type           triton_per_fused__native_batch_norm_legit_no_training_leaky_relu_max_4,@function
        .size           triton_per_fused__native_batch_norm_legit_no_training_leaky_relu_max_4,(.L_x_1 - triton_per_fused__native_batch_norm_legit_no_training_leaky_relu_max_4)
        .other          triton_per_fused__native_batch_norm_legit_no_training_leaky_relu_max_4,@"STO_CUDA_ENTRY STV_DEFAULT"
triton_per_fused__native_batch_norm_legit_no_training_leaky_relu_max_4:
.text.triton_per_fused__native_batch_norm_legit_no_training_leaky_relu_max_4:
[----:B------:R-:W0:Y:S01]  /*0000*/  LDC R1, c[0x0][0x28] ;  /* 0x00000a00ff017b82 */ /* 0x000e220000000800 */
[----:B------:R-:W1:Y:S07]  /*0010*/  S2R R0, SR_CTAID.X ;  /* 0x0000000000007919 */ /* 0x000e6e0000002500 */
[----:B------:R-:W2:Y:S01]  /*0020*/  LDC.64 R16, c[0x0][0x220] ;  /* 0x00008800ff107b82 */ /* 0x000ea20000000a00 */
[----:B------:R-:W-:Y:S01]  /*0030*/  ULDC.64 UR6, c[0x0][0x208] ;  /* 0x0000820000067ab9 */ /* 0x000fe20000000a00 */
[----:B------:R-:W3:Y:S06]  /*0040*/  S2R R10, SR_TID.X ;  /* 0x00000000000a7919 */ /* 0x000eec0000002100 */
[----:B------:R-:W4:Y:S08]  /*0050*/  LDC.64 R12, c[0x0][0x210] ;  /* 0x00008400ff0c7b82 */ /* 0x000f300000000a00 */
[----:B------:R-:W5:Y:S08]  /*0060*/  LDC.64 R14, c[0x0][0x218] ;  /* 0x00008600ff0e7b82 */ /* 0x000f700000000a00 */
[----:B------:R-:W4:Y:S01]  /*0070*/  LDC.64 R8, c[0x0][0x228] ;  /* 0x00008a00ff087b82 */ /* 0x000f220000000a00 */
[----:B-1----:R-:W-:-:S07]  /*0080*/  SHF.R.S32.HI R5, RZ, 0x1f, R0 ;  /* 0x0000001fff057819 */ /* 0x002fce0000011400 */
[----:B------:R-:W1:Y:S01]  /*0090*/  LDC.64 R6, c[0x0][0x230] ;  /* 0x00008c00ff067b82 */ /* 0x000e620000000a00 */
[----:B------:R-:W-:-:S04]  /*00a0*/  LEA.HI R5, R5, R0, RZ, 0xa ;  /* 0x0000000005057211 */ /* 0x000fc800078f50ff */
[----:B------:R-:W-:-:S05]  /*00b0*/  LOP3.LUT R5, R5, 0xfffffc00, RZ, 0xc0, !PT ;  /* 0xfffffc0005057812 */ /* 0x000fca00078ec0ff */
[----:B------:R-:W-:-:S04]  /*00c0*/  IMAD.IADD R11, R0, 0x1, -R5 ;  /* 0x00000001000b7824 */ /* 0x000fc800078e0a05 */
[----:B--2---:R-:W-:-:S06]  /*00d0*/  IMAD.WIDE R16, R11, 0x4, R16 ;  /* 0x000000040b107825 */ /* 0x004fcc00078e0210 */
[----:B------:R-:W2:Y:S01]  /*00e0*/  LDG.E.EL R16, desc[UR6][R16.64] ;  /* 0x0000000610107981 */ /* 0x000ea2000c2e1900 */
[----:B---3--:R-:W-:Y:S01]  /*00f0*/  LOP3.LUT R5, R10, 0x3f, RZ, 0xc0, !PT ;  /* 0x0000003f0a057812 */ /* 0x008fe200078ec0ff */
[----:B-----5:R-:W-:-:S04]  /*0100*/  IMAD.WIDE R14, R11, 0x4, R14 ;  /* 0x000000040b0e7825 */ /* 0x020fc800078e020e */
[----:B------:R-:W-:Y:S02]  /*0110*/  IMAD R19, R0, 0x40, R5 ;  /* 0x0000004000137824 */ /* 0x000fe400078e0205 */
[----:B------:R3:W5:Y:S02]  /*0120*/  LDG.E.EL R15, desc[UR6][R14.64] ;  /* 0x000000060e0f7981 */ /* 0x000764000c2e1900 */
[----:B----4-:R-:W-:-:S04]  /*0130*/  IMAD.WIDE R12, R19, 0x4, R12 ;  /* 0x00000004130c7825 */ /* 0x010fc800078e020c */
[C---:B0-----:R-:W-:Y:S02]  /*0140*/  IMAD.WIDE R8, R11.reuse, 0x4, R8 ;  /* 0x000000040b087825 */ /* 0x041fe400078e0208 */
[----:B------:R-:W5:Y:S02]  /*0150*/  LDG.E R12, desc[UR6][R12.64] ;  /* 0x000000060c0c7981 */ /* 0x000f64000c1e1900 */
[----:B-1----:R-:W-:Y:S02]  /*0160*/  IMAD.WIDE R6, R11, 0x4, R6 ;  /* 0x000000040b067825 */ /* 0x002fe400078e0206 */
[----:B------:R0:W4:Y:S04]  /*0170*/  LDG.E.EL R8, desc[UR6][R8.64] ;  /* 0x0000000608087981 */ /* 0x000128000c2e1900 */
[----:B------:R-:W4:Y:S01]  /*0180*/  LDG.E.EL R7, desc[UR6][R6.64] ;  /* 0x0000000606077981 */ /* 0x000f22000c2e1900 */
[----:B---3--:R-:W-:Y:S01]  /*0190*/  IMAD.MOV.U32 R14, RZ, RZ, 0x3e800000 ;  /* 0x3e800000ff0e7424 */ /* 0x008fe200078e00ff */
[----:B------:R-:W1:Y:S01]  /*01a0*/  S2UR UR5, SR_CgaCtaId ;  /* 0x00000000000579c3 */ /* 0x000e620000008800 */
[----:B--2---:R-:W-:-:S04]  /*01b0*/  FADD R16, R16, 9.9999997473787516356e-06 ;  /* 0x3727c5ac10107421 */ /* 0x004fc80000000000 */
[----:B------:R-:W2:Y:S02]  /*01c0*/  MUFU.SQRT R11, R16 ;  /* 0x00000010000b7308 */ /* 0x000ea40000002000 */
[C---:B--2---:R-:W-:Y:S02]  /*01d0*/  FSETP.GT.AND P0, PT, R11.reuse, 8.50705917302346158658e+37, PT ;  /* 0x7e8000000b00780b */ /* 0x044fe40003f04000 */
[----:B------:R-:W-:-:S11]  /*01e0*/  FSETP.GEU.AND P1, PT, R11, 1.175494350822287508e-38, PT ;  /* 0x008000000b00780b */ /* 0x000fd60003f2e000 */
[----:B------:R-:W-:-:S04]  /*01f0*/  @P0 FMUL R11, R11, 0.25 ;  /* 0x3e8000000b0b0820 */ /* 0x000fc80000400000 */
[----:B------:R-:W-:-:S06]  /*0200*/  @!P1 FMUL R11, R11, 16777216 ;  /* 0x4b8000000b0b9820 */ /* 0x000fcc0000400000 */
[----:B------:R-:W0:Y:S01]  /*0210*/  MUFU.RCP R11, R11 ;  /* 0x0000000b000b7308 */ /* 0x000e220000001000 */
[----:B------:R-:W-:Y:S01]  /*0220*/  FSEL R14, R14, 1, P0 ;  /* 0x3f8000000e0e7808 */ /* 0x000fe20000000000 */
[----:B-----5:R-:W-:-:S04]  /*0230*/  FADD R12, R12, -R15 ;  /* 0x8000000f0c0c7221 */ /* 0x020fc80000000000 */
[----:B------:R-:W-:-:S04]  /*0240*/  @!P1 FMUL R14, R14, 16777216 ;  /* 0x4b8000000e0e9820 */ /* 0x000fc80000400000 */
[----:B0-----:R-:W-:-:S04]  /*0250*/  FMUL R9, R11, R14 ;  /* 0x0000000e0b097220 */ /* 0x001fc80000400000 */
[----:B------:R-:W-:-:S04]  /*0260*/  FMUL R9, R12, R9 ;  /* 0x000000090c097220 */ /* 0x000fc80000400000 */
[----:B----4-:R-:W-:-:S05]  /*0270*/  FFMA R7, R8, R9, R7 ;  /* 0x0000000908077223 */ /* 0x010fca0000000007 */
[----:B------:R-:W-:-:S13]  /*0280*/  FSETP.GT.AND P0, PT, R7, RZ, PT ;  /* 0x000000ff0700720b */ /* 0x000fda0003f04000 */
[----:B------:R-:W-:-:S05]  /*0290*/  @!P0 FMUL R7, R7, 0.20000000298023223877 ;  /* 0x3e4ccccd07078820 */ /* 0x000fca0000400000 */
[----:B------:R-:W0:Y:S01]  /*02a0*/  SHFL.BFLY PT, R6, R7, 0x10, 0x1f ;  /* 0x0e001f0007067f89 */ /* 0x000e2200000e0000 */
[C---:B------:R-:W-:Y:S02]  /*02b0*/  FSETP.NAN.AND P0, PT, R7.reuse, R7, PT ;  /* 0x000000070700720b */ /* 0x040fe40003f08000 */
[CC--:B0-----:R-:W-:Y:S02]  /*02c0*/  FSETP.GT.AND P1, PT, R7.reuse, R6.reuse, PT ;  /* 0x000000060700720b */ /* 0x0c1fe40003f24000 */
[----:B------:R-:W-:-:S04]  /*02d0*/  FSEL R6, R7, R6, P0 ;  /* 0x0000000607067208 */ /* 0x000fc80000000000 */
[----:B------:R-:W-:-:S05]  /*02e0*/  FSEL R8, R7, R6, P1 ;  /* 0x0000000607087208 */ /* 0x000fca0000800000 */
[----:B------:R-:W0:Y:S04]  /*02f0*/  SHFL.BFLY PT, R9, R8, 0x8, 0x1f ;  /* 0x0d001f0008097f89 */ /* 0x000e2800000e0000 */
[----:B------:R-:W2:Y:S01]  /*0300*/  SHFL.BFLY PT, R6, R7, 0x10, 0x1f ;  /* 0x0e001f0007067f89 */ /* 0x000ea200000e0000 */
[----:B------:R-:W-:-:S03]  /*0310*/  FSETP.NAN.AND P2, PT, R8, R8, PT ;  /* 0x000000080800720b */ /* 0x000fc60003f48000 */
[----:B------:R-:W3:Y:S01]  /*0320*/  SHFL.BFLY PT, R12, R5, 0x10, 0x1f ;  /* 0x0e001f00050c7f89 */ /* 0x000ee200000e0000 */
[----:B0-----:R-:W-:-:S13]  /*0330*/  FSETP.GT.AND P1, PT, R8, R9, PT ;  /* 0x000000090800720b */ /* 0x001fda0003f24000 */
[----:B------:R-:W-:-:S05]  /*0340*/  @!P1 FSEL R8, R8, R9, P2 ;  /* 0x0000000908089208 */ /* 0x000fca0001000000 */
[----:B------:R-:W0:Y:S01]  /*0350*/  SHFL.BFLY PT, R9, R8, 0x4, 0x1f ;  /* 0x0c801f0008097f89 */ /* 0x000e2200000e0000 */
[CC--:B--2---:R-:W-:Y:S02]  /*0360*/  FSETP.NAN.AND P1, PT, R6.reuse, R6.reuse, P0 ;  /* 0x000000060600720b */ /* 0x0c4fe40000728000 */
[-C--:B------:R-:W-:Y:S02]  /*0370*/  FSETP.NUM.AND P0, PT, R6, R6.reuse, P0 ;  /* 0x000000060600720b */ /* 0x080fe40000707000 */
[CC--:B------:R-:W-:Y:S02]  /*0380*/  FSETP.EQ.OR P1, PT, R7.reuse, R6.reuse, P1 ;  /* 0x000000060700720b */ /* 0x0c0fe40000f22400 */
[----:B------:R-:W-:Y:S02]  /*0390*/  FSETP.GT.OR P0, PT, R7, R6, P0 ;  /* 0x000000060700720b */ /* 0x000fe40000704400 */
[----:B---3--:R-:W-:-:S04]  /*03a0*/  ISETP.LT.AND P1, PT, R5, R12, P1 ;  /* 0x0000000c0500720c */ /* 0x008fc80000f21270 */
[----:B------:R-:W-:-:S04]  /*03b0*/  PLOP3.LUT P0, PT, P0, P1, PT, 0xa8, 0x0 ;  /* 0x000000000000781c */ /* 0x000fc80000703570 */
[----:B------:R-:W-:Y:S02]  /*03c0*/  FSEL R6, R7, R6, P0 ;  /* 0x0000000607067208 */ /* 0x000fe40000000000 */
[----:B0-----:R-:W-:-:S03]  /*03d0*/  FSETP.GT.AND P1, PT, R8, R9, PT ;  /* 0x000000090800720b */ /* 0x001fc60003f24000 */
[----:B------:R-:W0:Y:S01]  /*03e0*/  SHFL.BFLY PT, R11, R6, 0x8, 0x1f ;  /* 0x0d001f00060b7f89 */ /* 0x000e2200000e0000 */
[----:B------:R-:W-:Y:S02]  /*03f0*/  SEL R12, R5, R12, P0 ;  /* 0x0000000c050c7207 */ /* 0x000fe40000000000 */
[----:B------:R-:W-:-:S03]  /*0400*/  FSETP.NAN.AND P0, PT, R8, R8, PT ;  /* 0x000000080800720b */ /* 0x000fc60003f08000 */
[----:B------:R-:W2:Y:S04]  /*0410*/  SHFL.BFLY PT, R13, R12, 0x8, 0x1f ;  /* 0x0d001f000c0d7f89 */ /* 0x000ea800000e0000 */
[----:B------:R-:W-:-:S05]  /*0420*/  @!P1 FSEL R8, R8, R9, P0 ;  /* 0x0000000908089208 */ /* 0x000fca0000000000 */
[----:B------:R-:W3:Y:S01]  /*0430*/  SHFL.BFLY PT, R7, R8, 0x2, 0x1f ;  /* 0x0c401f0008077f89 */ /* 0x000ee200000e0000 */
[----:B------:R-:W-:-:S04]  /*0440*/  FSETP.NAN.AND P0, PT, R6, R6, PT ;  /* 0x000000060600720b */ /* 0x000fc80003f08000 */
[CC--:B0-----:R-:W-:Y:S02]  /*0450*/  FSETP.NAN.AND P1, PT, R11.reuse, R11.reuse, P0 ;  /* 0x0000000b0b00720b */ /* 0x0c1fe40000728000 */
[-C--:B------:R-:W-:Y:S02]  /*0460*/  FSETP.NUM.AND P0, PT, R11, R11.reuse, P0 ;  /* 0x0000000b0b00720b */ /* 0x080fe40000707000 */
[CC--:B------:R-:W-:Y:S02]  /*0470*/  FSETP.EQ.OR P1, PT, R6.reuse, R11.reuse, P1 ;  /* 0x0000000b0600720b */ /* 0x0c0fe40000f22400 */
[----:B------:R-:W-:Y:S02]  /*0480*/  FSETP.GT.OR P0, PT, R6, R11, P0 ;  /* 0x0000000b0600720b */ /* 0x000fe40000704400 */
[----:B--2---:R-:W-:-:S04]  /*0490*/  ISETP.LT.AND P1, PT, R12, R13, P1 ;  /* 0x0000000d0c00720c */ /* 0x004fc80000f21270 */
[----:B------:R-:W-:Y:S02]  /*04a0*/  PLOP3.LUT P0, PT, P0, P1, PT, 0xa8, 0x0 ;  /* 0x000000000000781c */ /* 0x000fe40000703570 */
[----:B---3--:R-:W-:Y:S02]  /*04b0*/  FSETP.GT.AND P1, PT, R8, R7, PT ;  /* 0x000000070800720b */ /* 0x008fe40003f24000 */
[----:B------:R-:W-:Y:S02]  /*04c0*/  FSEL R6, R6, R11, P0 ;  /* 0x0000000b06067208 */ /* 0x000fe40000000000 */
[----:B------:R-:W-:-:S03]  /*04d0*/  FSETP.NAN.AND P2, PT, R8, R8, PT ;  /* 0x000000080800720b */ /* 0x000fc60003f48000 */
[----:B------:R-:W0:Y:S01]  /*04e0*/  SHFL.BFLY PT, R9, R6, 0x4, 0x1f ;  /* 0x0c801f0006097f89 */ /* 0x000e2200000e0000 */
[----:B------:R-:W-:-:S05]  /*04f0*/  SEL R12, R12, R13, P0 ;  /* 0x0000000d0c0c7207 */ /* 0x000fca0000000000 */
[----:B------:R-:W-:Y:S01]  /*0500*/  @!P1 FSEL R8, R8, R7, P2 ;  /* 0x0000000708089208 */ /* 0x000fe20001000000 */
[----:B------:R-:W2:Y:S04]  /*0510*/  SHFL.BFLY PT, R11, R12, 0x4, 0x1f ;  /* 0x0c801f000c0b7f89 */ /* 0x000ea800000e0000 */
[----:B------:R-:W3:Y:S01]  /*0520*/  SHFL.BFLY PT, R7, R8, 0x1, 0x1f ;  /* 0x0c201f0008077f89 */ /* 0x000ee200000e0000 */
[----:B------:R-:W-:-:S04]  /*0530*/  FSETP.NAN.AND P0, PT, R6, R6, PT ;  /* 0x000000060600720b */ /* 0x000fc80003f08000 */
[CC--:B0-----:R-:W-:Y:S02]  /*0540*/  FSETP.NAN.AND P1, PT, R9.reuse, R9.reuse, P0 ;  /* 0x000000090900720b */ /* 0x0c1fe40000728000 */
[-C--:B------:R-:W-:Y:S02]  /*0550*/  FSETP.NUM.AND P0, PT, R9, R9.reuse, P0 ;  /* 0x000000090900720b */ /* 0x080fe40000707000 */
[CC--:B------:R-:W-:Y:S02]  /*0560*/  FSETP.EQ.OR P1, PT, R6.reuse, R9.reuse, P1 ;  /* 0x000000090600720b */ /* 0x0c0fe40000f22400 */
[----:B------:R-:W-:Y:S02]  /*0570*/  FSETP.GT.OR P0, PT, R6, R9, P0 ;  /* 0x000000090600720b */ /* 0x000fe40000704400 */
[----:B--2---:R-:W-:Y:S02]  /*0580*/  ISETP.LT.AND P1, PT, R12, R11, P1 ;  /* 0x0000000b0c00720c */ /* 0x004fe40000f21270 */
[----:B---3--:R-:W-:-:S02]  /*0590*/  FSETP.GT.AND P2, PT, R8, R7, PT ;  /* 0x000000070800720b */ /* 0x008fc40003f44000 */
[----:B------:R-:W-:Y:S02]  /*05a0*/  PLOP3.LUT P0, PT, P0, P1, PT, 0xa8, 0x0 ;  /* 0x000000000000781c */ /* 0x000fe40000703570 */
[----:B------:R-:W-:Y:S01]  /*05b0*/  LOP3.LUT P3, RZ, R10, 0x1f, RZ, 0xc0, !PT ;  /* 0x0000001f0aff7812 */ /* 0x000fe2000786c0ff */
[----:B------:R-:W-:Y:S01]  /*05c0*/  UMOV UR4, 0x400 ;  /* 0x0000040000047882 */ /* 0x000fe20000000000 */
[----:B------:R-:W-:Y:S01]  /*05d0*/  FSEL R9, R6, R9, P0 ;  /* 0x0000000906097208 */ /* 0x000fe20000000000 */
[----:B-1----:R-:W-:Y:S01]  /*05e0*/  UPRMT UR4, UR5, 0x654, UR4 ;  /* 0x0000065405047896 */ /* 0x002fe20008000004 */
[----:B------:R-:W-:Y:S02]  /*05f0*/  FSETP.NAN.AND P1, PT, R8, R8, PT ;  /* 0x000000080800720b */ /* 0x000fe40003f28000 */
[----:B------:R-:W-:-:S03]  /*0600*/  SHF.R.U32.HI R6, RZ, 0x3, R10 ;  /* 0x00000003ff067819 */ /* 0x000fc6000001160a */
[----:B------:R-:W-:Y:S02]  /*0610*/  @!P2 SEL R8, R8, R7, P1 ;  /* 0x000000070808a207 */ /* 0x000fe40000800000 */
[----:B------:R-:W-:-:S05]  /*0620*/  LOP3.LUT R7, R6, 0x4, RZ, 0xc0, !PT ;  /* 0x0000000406077812 */ /* 0x000fca00078ec0ff */
[----:B------:R-:W-:Y:S01]  /*0630*/  @!P3 STS [R7+UR4], R8 ;  /* 0x000000080700b988 */ /* 0x000fe20008000804 */
[----:B------:R-:W-:Y:S01]  /*0640*/  BAR.SYNC.DEFER_BLOCKING 0x0 ;  /* 0x0000000000007b1d */ /* 0x000fe20000010000 */
[C---:B------:R-:W-:Y:S02]  /*0650*/  ISETP.GE.AND P4, PT, R10.reuse, 0x2, PT ;  /* 0x000000020a00780c */ /* 0x040fe40003f86270 */
[----:B------:R-:W-:Y:S02]  /*0660*/  LEA R6, R10, UR4, 0x2 ;  /* 0x000000040a067c11 */ /* 0x000fe4000f8e10ff */
[----:B------:R-:W-:Y:S01]  /*0670*/  SEL R11, R12, R11, P0 ;  /* 0x0000000b0c0b7207 */ /* 0x000fe20000000000 */
[----:B------:R-:W0:Y:S04]  /*0680*/  SHFL.BFLY PT, R14, R9, 0x2, 0x1f ;  /* 0x0c401f00090e7f89 */ /* 0x000e2800000e0000 */
[----:B------:R-:W1:Y:S04]  /*0690*/  SHFL.BFLY PT, R12, R11, 0x2, 0x1f ;  /* 0x0c401f000b0c7f89 */ /* 0x000e6800000e0000 */
[----:B------:R-:W2:Y:S01]  /*06a0*/  @!P4 LDS R4, [R6] ;  /* 0x000000000604c984 */ /* 0x000ea20000000800 */
[----:B------:R-:W-:-:S04]  /*06b0*/  FSETP.NAN.AND P0, PT, R9, R9, PT ;  /* 0x000000090900720b */ /* 0x000fc80003f08000 */
[CC--:B0-----:R-:W-:Y:S02]  /*06c0*/  FSETP.NAN.AND P1, PT, R14.reuse, R14.reuse, P0 ;  /* 0x0000000e0e00720b */ /* 0x0c1fe40000728000 */
[-C--:B------:R-:W-:Y:S02]  /*06d0*/  FSETP.NUM.AND P0, PT, R14, R14.reuse, P0 ;  /* 0x0000000e0e00720b */ /* 0x080fe40000707000 */
[CC--:B------:R-:W-:Y:S02]  /*06e0*/  FSETP.EQ.OR P1, PT, R9.reuse, R14.reuse, P1 ;  /* 0x0000000e0900720b */ /* 0x0c0fe40000f22400 */
[----:B------:R-:W-:Y:S02]  /*06f0*/  FSETP.GT.OR P0, PT, R9, R14, P0 ;  /* 0x0000000e0900720b */ /* 0x000fe40000704400 */
[----:B-1----:R-:W-:-:S04]  /*0700*/  ISETP.LT.AND P1, PT, R11, R12, P1 ;  /* 0x0000000c0b00720c */ /* 0x002fc80000f21270 */
[----:B------:R-:W-:-:S04]  /*0710*/  PLOP3.LUT P0, PT, P0, P1, PT, 0xa8, 0x0 ;  /* 0x000000000000781c */ /* 0x000fc80000703570 */
[----:B------:R-:W-:Y:S02]  /*0720*/  FSEL R14, R9, R14, P0 ;  /* 0x0000000e090e7208 */ /* 0x000fe40000000000 */
[----:B--2---:R-:W0:Y:S01]  /*0730*/  SHFL.BFLY PT, R9, R4, 0x1, 0x1f ;  /* 0x0c201f0004097f89 */ /* 0x004e2200000e0000 */
[----:B------:R-:W-:Y:S02]  /*0740*/  LOP3.LUT R8, R10, 0x1, RZ, 0xc0, !PT ;  /* 0x000000010a087812 */ /* 0x000fe400078ec0ff */
[----:B------:R-:W-:Y:S01]  /*0750*/  SEL R11, R11, R12, P0 ;  /* 0x0000000c0b0b7207 */ /* 0x000fe20000000000 */
[----:B------:R-:W1:Y:S01]  /*0760*/  SHFL.BFLY PT, R13, R14, 0x1, 0x1f ;  /* 0x0c201f000e0d7f89 */ /* 0x000e6200000e0000 */
[----:B------:R-:W-:-:S04]  /*0770*/  ISETP.NE.U32.AND P0, PT, R8, 0x1, PT ;  /* 0x000000010800780c */ /* 0x000fc80003f05070 */
[----:B------:R-:W-:Y:S01]  /*0780*/  ISETP.LT.AND P0, PT, R10, 0x2, P0 ;  /* 0x000000020a00780c */ /* 0x000fe20000701270 */
[----:B------:R-:W2:Y:S01]  /*0790*/  SHFL.BFLY PT, R12, R11, 0x1, 0x1f ;  /* 0x0c201f000b0c7f89 */ /* 0x000ea200000e0000 */
[C---:B------:R-:W-:Y:S02]  /*07a0*/  FSETP.NAN.AND P6, PT, R4.reuse, R4, PT ;  /* 0x000000040400720b */ /* 0x040fe40003fc8000 */
[----:B0-----:R-:W-:-:S04]  /*07b0*/  FSETP.GT.AND P5, PT, R4, R9, PT ;  /* 0x000000090400720b */ /* 0x001fc80003fa4000 */
[----:B------:R-:W-:-:S04]  /*07c0*/  SEL R9, R4, R9, P5 ;  /* 0x0000000904097207 */ /* 0x000fc80002800000 */
[----:B------:R-:W-:-:S05]  /*07d0*/  SEL R9, R4, R9, P6 ;  /* 0x0000000904097207 */ /* 0x000fca0003000000 */
[----:B------:R-:W-:Y:S01]  /*07e0*/  @P0 STS [R6], R9 ;  /* 0x0000000906000388 */ /* 0x000fe20000000800 */
[----:B------:R-:W-:Y:S01]  /*07f0*/  BAR.SYNC.DEFER_BLOCKING 0x0 ;  /* 0x0000000000007b1d */ /* 0x000fe20000010000 */
[----:B------:R-:W-:-:S04]  /*0800*/  FSETP.NAN.AND P1, PT, R14, R14, PT ;  /* 0x0000000e0e00720b */ /* 0x000fc80003f28000 */
[CC--:B-1----:R-:W-:Y:S02]  /*0810*/  FSETP.NAN.AND P2, PT, R13.reuse, R13.reuse, P1 ;  /* 0x0000000d0d00720b */ /* 0x0c2fe40000f48000 */
[-C--:B------:R-:W-:Y:S02]  /*0820*/  FSETP.NUM.AND P1, PT, R13, R13.reuse, P1 ;  /* 0x0000000d0d00720b */ /* 0x080fe40000f27000 */
[CC--:B------:R-:W-:Y:S02]  /*0830*/  FSETP.EQ.OR P2, PT, R14.reuse, R13.reuse, P2 ;  /* 0x0000000d0e00720b */ /* 0x0c0fe40001742400 */
[----:B------:R-:W-:Y:S02]  /*0840*/  FSETP.GT.OR P1, PT, R14, R13, P1 ;  /* 0x0000000d0e00720b */ /* 0x000fe40000f24400 */
[----:B--2---:R-:W-:-:S04]  /*0850*/  ISETP.LT.AND P2, PT, R11, R12, P2 ;  /* 0x0000000c0b00720c */ /* 0x004fc80001741270 */
[----:B------:R-:W-:-:S04]  /*0860*/  PLOP3.LUT P1, PT, P1, P2, PT, 0xa8, 0x0 ;  /* 0x000000000000781c */ /* 0x000fc80000f25570 */
[----:B------:R-:W-:Y:S02]  /*0870*/  SEL R14, R14, R13, P1 ;  /* 0x0000000d0e0e7207 */ /* 0x000fe40000800000 */
[----:B------:R-:W-:Y:S01]  /*0880*/  LDS R13, [UR4] ;  /* 0x00000004ff0d7984 */ /* 0x000fe20008000800 */
[----:B------:R-:W-:Y:S01]  /*0890*/  BAR.SYNC.DEFER_BLOCKING 0x0 ;  /* 0x0000000000007b1d */ /* 0x000fe20000010000 */
[----:B------:R-:W-:-:S07]  /*08a0*/  SEL R12, R11, R12, P1 ;  /* 0x0000000c0b0c7207 */ /* 0x000fce0000800000 */
[----:B------:R-:W0:Y:S01]  /*08b0*/  LDC.64 R10, c[0x0][0x240] ;  /* 0x00009000ff0a7b82 */ /* 0x000e220000000a00 */
[----:B------:R-:W-:Y:S04]  /*08c0*/  @!P3 STS [R7+UR4], R14 ;  /* 0x0000000e0700b988 */ /* 0x000fe80008000804 */
[----:B------:R-:W-:Y:S03]  /*08d0*/  @!P3 STS [R7+UR4+0x8], R12 ;  /* 0x0000080c0700b988 */ /* 0x000fe60008000804 */
[----:B------:R-:W-:Y:S06]  /*08e0*/  BAR.SYNC.DEFER_BLOCKING 0x0 ;  /* 0x0000000000007b1d */ /* 0x000fec0000010000 */
[----:B------:R-:W1:Y:S04]  /*08f0*/  @!P4 LDS R3, [R6] ;  /* 0x000000000603c984 */ /* 0x000e680000000800 */
[----:B------:R-:W2:Y:S04]  /*0900*/  @!P4 LDS R2, [R6+0x8] ;  /* 0x000008000602c984 */ /* 0x000ea80000000800 */
[----:B-1----:R-:W1:Y:S04]  /*0910*/  SHFL.BFLY PT, R4, R3, 0x1, 0x1f ;  /* 0x0c201f0003047f89 */ /* 0x002e6800000e0000 */
[----:B--2---:R-:W2:Y:S01]  /*0920*/  SHFL.BFLY PT, R9, R2, 0x1, 0x1f ;  /* 0x0c201f0002097f89 */ /* 0x004ea200000e0000 */
        /* <DEDUP_REMOVED lines=8> */
[----:B------:R-:W-:Y:S02]  /*09b0*/  SEL R7, R2, R9, P1 ;  /* 0x0000000902077207 */ /* 0x000fe40000800000 */
[----:B------:R-:W1:Y:S01]  /*09c0*/  LDC.64 R8, c[0x0][0x238] ;  /* 0x00008e00ff087b82 */ /* 0x000e620000000a00 */
[----:B------:R-:W-:Y:S04]  /*09d0*/  @P0 STS [R6], R15 ;  /* 0x0000000f06000388 */ /* 0x000fe80000000800 */
[----:B------:R-:W-:Y:S03]  /*09e0*/  @P0 STS [R6+0x8], R7 ;  /* 0x0000080706000388 */ /* 0x000fe60000000800 */
[----:B------:R-:W-:Y:S06]  /*09f0*/  BAR.SYNC.DEFER_BLOCKING 0x0 ;  /* 0x0000000000007b1d */ /* 0x000fec0000010000 */
[----:B------:R-:W2:Y:S01]  /*0a00*/  LDS R2, [UR4+0x8] ;  /* 0x00000804ff027984 */ /* 0x000ea20008000800 */
[----:B------:R-:W-:Y:S01]  /*0a10*/  ISETP.NE.AND P0, PT, R5, RZ, PT ;  /* 0x000000ff0500720c */ /* 0x000fe20003f05270 */
[----:B-1----:R-:W-:-:S04]  /*0a20*/  IMAD.WIDE R4, R0, 0x4, R8 ;  /* 0x0000000400047825 */ /* 0x002fc800078e0208 */
[----:B0-----:R-:W-:-:S08]  /*0a30*/  IMAD.WIDE R8, R0, 0x8, R10 ;  /* 0x0000000800087825 */ /* 0x001fd000078e020a */
[----:B------:R0:W-:Y:S01]  /*0a40*/  @!P0 STG.E desc[UR6][R4.64], R13 ;  /* 0x0000000d04008986 */ /* 0x0001e2000c101906 */
[----:B--2---:R-:W-:Y:S01]  /*0a50*/  SHF.R.S32.HI R3, RZ, 0x1f, R2 ;  /* 0x0000001fff037819 */ /* 0x004fe20000011402 */
[----:B0-----:R-:W-:Y:S06]  /*0a60*/  @P0 EXIT ;  /* 0x000000000000094d */ /* 0x001fec0003800000 */
[----:B------:R-:W-:Y:S01]  /*0a70*/  STG.E.64 desc[UR6][R8.64], R2 ;  /* 0x0000000208007986 */ /* 0x000fe2000c101b06 */
[----:B------:R-:W-:Y:S05]  /*0a80*/  EXIT ;  /* 0x000000000000794d */ /* 0x000fea0003800000 */
.L_x_0:
[----:B------:R-:W-:-:S00]  /*0a90*/  BRA `(.L_x_0) ;  /* 0xfffffffc00fc7947 */ /* 0x000fc0000383ffff */
[----:B------:R-:W-:-:S00]  /*0aa0*/  NOP ;  /* 0x0000000000007918 */ /* 0x000fc00000000000 */
        /* <DEDUP_REMOVED lines=13> */
.L_x_1:


//--------------------- .nv.global.init           --------------------------
	.section	.nv.global.init,"aw",@progbits
.nv.global.init:
	.type		_$_str,@object
	.size		_$_str,(_$_str_$_2 - _$_str)
_$_str:
        /*0000*/ 	.byte	0x5f, 0x5f, 0x43, 0x55, 0x44, 0x41, 0x5f, 0x46, 0x54, 0x5a, 0x00
	.type		_$_str_$_2,@object
	.size		_$_str_$_2,(.L_1 - _$_str_$_2)
_$_str_$_2:
        /*000b*/ 	.byte	0x5f, 0x5f, 0x43, 0x55, 0x44, 0x41, 0x5f, 0x50, 0x52, 0x45, 0x43, 0x5f, 0x53, 0x51, 0x52, 0x54
        /*001b*/ 	.byte	0x00
.L_1:


//--------------------- .nv.shared.triton_per_fused__native_batch_norm_legit_no_training_leaky_relu_max_4 --------------------------
	.section	.nv.shared.triton_per_fused__native_batch_norm_legit_no_training_leaky_relu_max_4,"aw",@nobits
	.sectionflags	@""
	.align	16
	.zero		1024


//--------------------- .nv.constant0.triton_per_fused__native_batch_norm_legit_no_training_leaky_relu_max_4 --------------------------
	.section	.nv.constant0.triton_per_fused__native_batch_norm_legit_no_training_leaky_relu_max_4,"a",@progbits
	.sectionflags	@""
	.align	4
.nv.constant0.triton_per_fused__native_batch_norm_legit_no_training_leaky_relu_max_4:
	.zero		592
